//
// Generated by NVIDIA NVVM Compiler
//
// Compiler Build ID: CL-36424714
// Cuda compilation tools, release 13.0, V13.0.88
// Based on NVVM 20.0.0
//

.version 9.0
.target sm_100
.address_size 64

	// .globl	_Z24MambaSelectiveScanKernelPKfPfi
// _ZZ24MambaSelectiveScanKernelPKfPfiE3s_u has been demoted

.visible .entry _Z24MambaSelectiveScanKernelPKfPfi(
	.param .u64 .ptr .align 1 _Z24MambaSelectiveScanKernelPKfPfi_param_0,
	.param .u64 .ptr .align 1 _Z24MambaSelectiveScanKernelPKfPfi_param_1,
	.param .u32 _Z24MambaSelectiveScanKernelPKfPfi_param_2
)
{
	.reg .pred 	%p<3>;
	.reg .b32 	%r<10>;
	.reg .b32 	%f<4>;
	.reg .b64 	%rd<9>;
	// demoted variable
	.shared .align 4 .b8 _ZZ24MambaSelectiveScanKernelPKfPfiE3s_u[1024];
	ld.param.u64 	%rd1, [_Z24MambaSelectiveScanKernelPKfPfi_param_0];
	ld.param.u64 	%rd2, [_Z24MambaSelectiveScanKernelPKfPfi_param_1];
	ld.param.u32 	%r3, [_Z24MambaSelectiveScanKernelPKfPfi_param_2];
	mov.u32 	%r4, %ctaid.x;
	mov.u32 	%r5, %ntid.x;
	mov.u32 	%r6, %tid.x;
	mad.lo.s32 	%r1, %r4, %r5, %r6;
	setp.ge.s32 	%p1, %r1, %r3;
	shl.b32 	%r7, %r6, 2;
	mov.u32 	%r8, _ZZ24MambaSelectiveScanKernelPKfPfiE3s_u;
	add.s32 	%r2, %r8, %r7;
	@%p1 bra 	$L__BB0_2;
	cvta.to.global.u64 	%rd3, %rd1;
	mul.wide.s32 	%rd4, %r1, 4;
	add.s64 	%rd5, %rd3, %rd4;
	ld.global.f32 	%f1, [%rd5];
	st.shared.f32 	[%r2], %f1;
	bra.uni 	$L__BB0_3;
$L__BB0_2:
	mov.b32 	%r9, 0;
	st.shared.u32 	[%r2], %r9;
$L__BB0_3:
	setp.ge.s32 	%p2, %r1, %r3;
	bar.sync 	0;
	@%p2 bra 	$L__BB0_5;
	ld.shared.f32 	%f2, [%r2];
	add.f32 	%f3, %f2, %f2;
	cvta.to.global.u64 	%rd6, %rd2;
	mul.wide.s32 	%rd7, %r1, 4;
	add.s64 	%rd8, %rd6, %rd7;
	st.global.f32 	[%rd8], %f3;
$L__BB0_5:
	ret;

}


// ===== COMPILED SASS (sm_100) =====

	.target	sm_100

	.elftype	@"ET_EXEC"


//--------------------- .note.nv.tkinfo           --------------------------
	.section	.note.nv.tkinfo,"",@"SHT_NOTE"
	.sectionflags	@"SHF_NOTE_NV_TKINFO"
	.tkinfo
        /*0018*/ 	.word	0x00000002
        /*0030*/ 	.string	""
        /*0030*/ 	.string	"ptxas"
        /*0030*/ 	.string	"Cuda compilation tools, release 13.0, V13.0.88"
        /*0030*/ 	.string	"Build cuda_13.0.r13.0/compiler.36424714_0"
        /*0030*/ 	.string	"-arch sm_100 -m 64 "



//--------------------- .note.nv.cuinfo           --------------------------
	.section	.note.nv.cuinfo,"",@"SHT_NOTE"
	.sectionflags	@"SHF_NOTE_NV_CUINFO"
        /*0018*/ 	.short	0x0002
        /*001a*/ 	.short	0x0064
        /*001c*/ 	.short	0x0082
	.zero		2


//--------------------- .nv.info                  --------------------------
	.section	.nv.info,"",@"SHT_CUDA_INFO"
	.align	4


	//----- nvinfo : EIATTR_REGCOUNT
	.align		4
        /*0000*/ 	.byte	0x04, 0x2f
        /*0002*/ 	.short	(.L_1 - .L_0)
	.align		4
.L_0:
        /*0004*/ 	.word	index@(_Z24MambaSelectiveScanKernelPKfPfi)
        /*0008*/ 	.word	0x00000008


	//----- nvinfo : EIATTR_FRAME_SIZE
	.align		4
.L_1:
        /*000c*/ 	.byte	0x04, 0x11
        /*000e*/ 	.short	(.L_3 - .L_2)
	.align		4
.L_2:
        /*0010*/ 	.word	index@(_Z24MambaSelectiveScanKernelPKfPfi)
        /*0014*/ 	.word	0x00000000


	//----- nvinfo : EIATTR_MIN_STACK_SIZE
	.align		4
.L_3:
        /*0018*/ 	.byte	0x04, 0x12
        /*001a*/ 	.short	(.L_5 - .L_4)
	.align		4
.L_4:
        /*001c*/ 	.word	index@(_Z24MambaSelectiveScanKernelPKfPfi)
        /*0020*/ 	.word	0x00000000
.L_5:


//--------------------- .nv.compat                --------------------------
	.section	.nv.compat,"",@"SHT_CUDA_COMPAT_INFO"
	.align	4
        /*0000*/ 	.byte	0x02, 0x09, 0x00, 0x00, 0x02, 0x02, 0x01, 0x00, 0x02, 0x05, 0x05, 0x00, 0x03, 0x07, 0x01, 0x01
        /*0010*/ 	.byte	0x02, 0x03, 0x00, 0x00, 0x02, 0x06, 0x01, 0x00, 0x04, 0x0b, 0x08, 0x00, 0x09, 0x00, 0x00, 0x00
        /*0020*/ 	.byte	0x00, 0x00, 0x00, 0x00


//--------------------- .nv.info._Z24MambaSelectiveScanKernelPKfPfi --------------------------
	.section	.nv.info._Z24MambaSelectiveScanKernelPKfPfi,"",@"SHT_CUDA_INFO"
	.sectionflags	@""
	.align	4


	//----- nvinfo : EIATTR_CUDA_API_VERSION
	.align		4
        /*0000*/ 	.byte	0x04, 0x37
        /*0002*/ 	.short	(.L_7 - .L_6)
.L_6:
        /*0004*/ 	.word	0x00000082


	//----- nvinfo : EIATTR_KPARAM_INFO
	.align		4
.L_7:
        /*0008*/ 	.byte	0x04, 0x17
        /*000a*/ 	.short	(.L_9 - .L_8)
.L_8:
        /*000c*/ 	.word	0x00000000
        /*0010*/ 	.short	0x0002
        /*0012*/ 	.short	0x0010
        /*0014*/ 	.byte	0x00, 0xf0, 0x11, 0x00


	//----- nvinfo : EIATTR_KPARAM_INFO
	.align		4
.L_9:
        /*0018*/ 	.byte	0x04, 0x17
        /*001a*/ 	.short	(.L_11 - .L_10)
.L_10:
        /*001c*/ 	.word	0x00000000
        /*0020*/ 	.short	0x0001
        /*0022*/ 	.short	0x0008
        /*0024*/ 	.byte	0x00, 0xf5, 0x21, 0x00


	//----- nvinfo : EIATTR_KPARAM_INFO
	.align		4
.L_11:
        /*0028*/ 	.byte	0x04, 0x17
        /*002a*/ 	.short	(.L_13 - .L_12)
.L_12:
        /*002c*/ 	.word	0x00000000
        /*0030*/ 	.short	0x0000
        /*0032*/ 	.short	0x0000
        /*0034*/ 	.byte	0x00, 0xf5, 0x21, 0x00


	//----- nvinfo : EIATTR_SPARSE_MMA_MASK
	.align		4
.L_13:
        /*0038*/ 	.byte	0x03, 0x50
        /*003a*/ 	.short	0x0000


	//----- nvinfo : EIATTR_MAXREG_COUNT
	.align		4
        /*003c*/ 	.byte	0x03, 0x1b
        /*003e*/ 	.short	0x00ff


	//----- nvinfo : EIATTR_NUM_BARRIERS
	.align		4
        /*0040*/ 	.byte	0x02, 0x4c
        /*0042*/ 	.byte	0x01
	.zero		1


	//----- nvinfo : EIATTR_MERCURY_ISA_VERSION
	.align		4
        /*0044*/ 	.byte	0x03, 0x5f
        /*0046*/ 	.short	0x0101


	//----- nvinfo : EIATTR_VRC_CTA_INIT_COUNT
	.align		4
        /*0048*/ 	.byte	0x02, 0x4a
	.zero		1
	.zero		1


	//----- nvinfo : EIATTR_EXIT_INSTR_OFFSETS
	.align		4
        /*004c*/ 	.byte	0x04, 0x1c
        /*004e*/ 	.short	(.L_15 - .L_14)


	//   ....[0]....
.L_14:
        /*0050*/ 	.word	0x00000120


	//   ....[1]....
        /*0054*/ 	.word	0x00000180


	//----- nvinfo : EIATTR_CBANK_PARAM_SIZE
	.align		4
.L_15:
        /*0058*/ 	.byte	0x03, 0x19
        /*005a*/ 	.short	0x0014


	//----- nvinfo : EIATTR_PARAM_CBANK
	.align		4
        /*005c*/ 	.byte	0x04, 0x0a
        /*005e*/ 	.short	(.L_17 - .L_16)
	.align		4
.L_16:
        /*0060*/ 	.word	index@(.nv.constant0._Z24MambaSelectiveScanKernelPKfPfi)
        /*0064*/ 	.short	0x0380
        /*0066*/ 	.short	0x0014


	//----- nvinfo : EIATTR_SW_WAR
	.align		4
.L_17:
        /*0068*/ 	.byte	0x04, 0x36
        /*006a*/ 	.short	(.L_19 - .L_18)
.L_18:
        /*006c*/ 	.word	0x00000008
.L_19:


//--------------------- .nv.callgraph             --------------------------
	.section	.nv.callgraph,"",@"SHT_CUDA_CALLGRAPH"
	.align	4
	.sectionentsize	8
	.align		4
        /*0000*/ 	.word	0x00000000
	.align		4
        /*0004*/ 	.word	0xffffffff
	.align		4
        /*0008*/ 	.word	0x00000000
	.align		4
        /*000c*/ 	.word	0xfffffffe
	.align		4
        /*0010*/ 	.word	0x00000000
	.align		4
        /*0014*/ 	.word	0xfffffffd
	.align		4
        /*0018*/ 	.word	0x00000000
	.align		4
        /*001c*/ 	.word	0xfffffffc


//--------------------- .text._Z24MambaSelectiveScanKernelPKfPfi --------------------------
	.section	.text._Z24MambaSelectiveScanKernelPKfPfi,"ax",@progbits
	.align	128
        .global         _Z24MambaSelectiveScanKernelPKfPfi
        .type           _Z24MambaSelectiveScanKernelPKfPfi,@function
        .size           _Z24MambaSelectiveScanKernelPKfPfi,(.L_x_1 - _Z24MambaSelectiveScanKernelPKfPfi)
        .other          _Z24MambaSelectiveScanKernelPKfPfi,@"STO_CUDA_ENTRY STV_DEFAULT"
_Z24MambaSelectiveScanKernelPKfPfi:
.text._Z24MambaSelectiveScanKernelPKfPfi:
[----:B------:R-:W-:Y:S01]  /*0000*/  LDC R1, c[0x0][0x37c] ;  /* 0x0000df00ff017b82 */ /* 0x000fe20000000800 */
[----:B------:R-:W0:Y:S07]  /*0010*/  S2R R0, SR_TID.X ;  /* 0x0000000000007919 */ /* 0x000e2e0000002100 */
[----:B------:R-:W0:Y:S01]  /*0020*/  S2UR UR4, SR_CTAID.X ;  /* 0x00000000000479c3 */ /* 0x000e220000002500 */
[----:B------:R-:W1:Y:S01]  /*0030*/  LDCU UR5, c[0x0][0x390] ;  /* 0x00007200ff0577ac */ /* 0x000e620008000800 */
[----:B------:R-:W2:Y:S06]  /*0040*/  LDCU.64 UR6, c[0x0][0x358] ;  /* 0x00006b00ff0677ac */ /* 0x000eac0008000a00 */
[----:B------:R-:W0:Y:S02]  /*0050*/  LDC R5, c[0x0][0x360] ;  /* 0x0000d800ff057b82 */ /* 0x000e240000000800 */
[----:B0-----:R-:W-:-:S05]  /*0060*/  IMAD R5, R5, UR4, R0 ;  /* 0x0000000405057c24 */ /* 0x001fca000f8e0200 */
[----:B-1----:R-:W-:-:S13]  /*0070*/  ISETP.GE.AND P0, PT, R5, UR5, PT ;  /* 0x0000000505007c0c */ /* 0x002fda000bf06270 */
[----:B------:R-:W0:Y:S02]  /*0080*/  @!P0 LDC.64 R2, c[0x0][0x380] ;  /* 0x0000e000ff028b82 */ /* 0x000e240000000a00 */
[----:B0-----:R-:W-:-:S06]  /*0090*/  @!P0 IMAD.WIDE R2, R5, 0x4, R2 ;  /* 0x0000000405028825 */ /* 0x001fcc00078e0202 */
[----:B--2---:R-:W2:Y:S01]  /*00a0*/  @!P0 LDG.E R3, desc[UR6][R2.64] ;  /* 0x0000000602038981 */ /* 0x004ea2000c1e1900 */
[----:B------:R-:W0:Y:S01]  /*00b0*/  S2UR UR5, SR_CgaCtaId ;  /* 0x00000000000579c3 */ /* 0x000e220000008800 */
[----:B------:R-:W-:Y:S02]  /*00c0*/  UMOV UR4, 0x400 ;  /* 0x0000040000047882 */ /* 0x000fe40000000000 */
[----:B0-----:R-:W-:-:S06]  /*00d0*/  ULEA UR4, UR5, UR4, 0x18 ;  /* 0x0000000405047291 */ /* 0x001fcc000f8ec0ff */
[----:B------:R-:W-:-:S05]  /*00e0*/  LEA R0, R0, UR4, 0x2 ;  /* 0x0000000400007c11 */ /* 0x000fca000f8e10ff */
[----:B--2---:R0:W-:Y:S04]  /*00f0*/  @!P0 STS [R0], R3 ;  /* 0x0000000300008388 */ /* 0x0041e80000000800 */
[----:B------:R0:W-:Y:S01]  /*0100*/  @P0 STS [R0], RZ ;  /* 0x000000ff00000388 */ /* 0x0001e20000000800 */
[----:B------:R-:W-:Y:S06]  /*0110*/  BAR.SYNC.DEFER_BLOCKING 0x0 ;  /* 0x0000000000007b1d */ /* 0x000fec0000010000 */
[----:B------:R-:W-:Y:S05]  /*0120*/  @P0 EXIT ;  /* 0x000000000000094d */ /* 0x000fea0003800000 */
[----:B0-----:R-:W0:Y:S01]  /*0130*/  LDS R0, [R0] ;  /* 0x0000000000007984 */ /* 0x001e220000000800 */
[----:B------:R-:W1:Y:S02]  /*0140*/  LDC.64 R2, c[0x0][0x388] ;  /* 0x0000e200ff027b82 */ /* 0x000e640000000a00 */
[----:B-1----:R-:W-:-:S04]  /*0150*/  IMAD.WIDE R2, R5, 0x4, R2 ;  /* 0x0000000405027825 */ /* 0x002fc800078e0202 */
[----:B0-----:R-:W-:-:S05]  /*0160*/  FADD R5, R0, R0 ;  /* 0x0000000000057221 */ /* 0x001fca0000000000 */
[----:B------:R-:W-:Y:S01]  /*0170*/  STG.E desc[UR6][R2.64], R5 ;  /* 0x0000000502007986 */ /* 0x000fe2000c101906 */
[----:B------:R-:W-:Y:S05]  /*0180*/  EXIT ;  /* 0x000000000000794d */ /* 0x000fea0003800000 */
.L_x_0:
[----:B------:R-:W-:-:S00]  /*0190*/  BRA `(.L_x_0) ;  /* 0xfffffffc00fc7947 */ /* 0x000fc0000383ffff */
[----:B------:R-:W-:-:S00]  /*01a0*/  NOP ;  /* 0x0000000000007918 */ /* 0x000fc00000000000 */
        /* <DEDUP_REMOVED lines=13> */
.L_x_1:


//--------------------- .nv.shared._Z24MambaSelectiveScanKernelPKfPfi --------------------------
	.section	.nv.shared._Z24MambaSelectiveScanKernelPKfPfi,"aw",@nobits
	.sectionflags	@""
	.align	4
.nv.shared._Z24MambaSelectiveScanKernelPKfPfi:
	.zero		2048


//--------------------- .nv.shared.reserved.0     --------------------------
	.section	.nv.shared.reserved.0,"aw",@nobits
	.weak		__nv_reservedSMEM_offset_0_alias
	.size		__nv_reservedSMEM_offset_0_alias, 0, 64
	.other		__nv_reservedSMEM_offset_0_alias,@"STO_CUDA_RESERVED_SHARED STV_DEFAULT"
__nv_reservedSMEM_offset_0_alias:
	.zero		0
	.zero		64


//--------------------- .nv.constant0._Z24MambaSelectiveScanKernelPKfPfi --------------------------
	.section	.nv.constant0._Z24MambaSelectiveScanKernelPKfPfi,"a",@progbits
	.sectionflags	@""
	.align	4
.nv.constant0._Z24MambaSelectiveScanKernelPKfPfi:
	.zero		916


//--------------------- SYMBOLS --------------------------

	.type		.nv.reservedSmem.offset0,@object
	.size		.nv.reservedSmem.offset0,0x4
	.type		.nv.reservedSmem.cap,@object
	.size		.nv.reservedSmem.cap,0x4
